//
// Generated by NVIDIA NVVM Compiler
//
// Compiler Build ID: CL-36424714
// Cuda compilation tools, release 13.0, V13.0.88
// Based on NVVM 20.0.0
//

.version 9.0
.target sm_100
.address_size 64

	// .globl	_Z15bitonicSortGPU_Piii

.visible .entry _Z15bitonicSortGPU_Piii(
	.param .u64 .ptr .align 1 _Z15bitonicSortGPU_Piii_param_0,
	.param .u32 _Z15bitonicSortGPU_Piii_param_1,
	.param .u32 _Z15bitonicSortGPU_Piii_param_2
)
{
	.reg .pred 	%p<5>;
	.reg .b32 	%r<13>;
	.reg .b64 	%rd<11>;

	ld.param.u64 	%rd6, [_Z15bitonicSortGPU_Piii_param_0];
	ld.param.u32 	%r8, [_Z15bitonicSortGPU_Piii_param_1];
	ld.param.u32 	%r7, [_Z15bitonicSortGPU_Piii_param_2];
	cvta.to.global.u64 	%rd1, %rd6;
	mov.u32 	%r9, %tid.x;
	mov.u32 	%r10, %ntid.x;
	mov.u32 	%r11, %ctaid.x;
	mad.lo.s32 	%r1, %r10, %r11, %r9;
	xor.b32  	%r2, %r8, %r1;
	setp.le.u32 	%p1, %r2, %r1;
	@%p1 bra 	$L__BB0_6;
	and.b32  	%r12, %r7, %r1;
	setp.ne.s32 	%p2, %r12, 0;
	@%p2 bra 	$L__BB0_4;
	mul.wide.u32 	%rd9, %r1, 4;
	add.s64 	%rd2, %rd1, %rd9;
	ld.global.u32 	%r3, [%rd2];
	mul.wide.u32 	%rd10, %r2, 4;
	add.s64 	%rd3, %rd1, %rd10;
	ld.global.u32 	%r4, [%rd3];
	setp.le.s32 	%p4, %r3, %r4;
	@%p4 bra 	$L__BB0_6;
	st.global.u32 	[%rd2], %r4;
	st.global.u32 	[%rd3], %r3;
	bra.uni 	$L__BB0_6;
$L__BB0_4:
	mul.wide.u32 	%rd7, %r1, 4;
	add.s64 	%rd4, %rd1, %rd7;
	ld.global.u32 	%r5, [%rd4];
	mul.wide.u32 	%rd8, %r2, 4;
	add.s64 	%rd5, %rd1, %rd8;
	ld.global.u32 	%r6, [%rd5];
	setp.ge.s32 	%p3, %r5, %r6;
	@%p3 bra 	$L__BB0_6;
	st.global.u32 	[%rd4], %r6;
	st.global.u32 	[%rd5], %r5;
$L__BB0_6:
	ret;

}


// ===== COMPILED SASS (sm_100) =====

	.target	sm_100

	.elftype	@"ET_EXEC"


//--------------------- .note.nv.tkinfo           --------------------------
	.section	.note.nv.tkinfo,"",@"SHT_NOTE"
	.sectionflags	@"SHF_NOTE_NV_TKINFO"
	.tkinfo
        /*0018*/ 	.word	0x00000002
        /*0030*/ 	.string	""
        /*0030*/ 	.string	"ptxas"
        /*0030*/ 	.string	"Cuda compilation tools, release 13.0, V13.0.88"
        /*0030*/ 	.string	"Build cuda_13.0.r13.0/compiler.36424714_0"
        /*0030*/ 	.string	"-arch sm_100 -m 64 "



//--------------------- .note.nv.cuinfo           --------------------------
	.section	.note.nv.cuinfo,"",@"SHT_NOTE"
	.sectionflags	@"SHF_NOTE_NV_CUINFO"
        /*0018*/ 	.short	0x0002
        /*001a*/ 	.short	0x0064
        /*001c*/ 	.short	0x0082
	.zero		2


//--------------------- .nv.info                  --------------------------
	.section	.nv.info,"",@"SHT_CUDA_INFO"
	.align	4


	//----- nvinfo : EIATTR_REGCOUNT
	.align		4
        /*0000*/ 	.byte	0x04, 0x2f
        /*0002*/ 	.short	(.L_1 - .L_0)
	.align		4
.L_0:
        /*0004*/ 	.word	index@(_Z15bitonicSortGPU_Piii)
        /*0008*/ 	.word	0x0000000c


	//----- nvinfo : EIATTR_FRAME_SIZE
	.align		4
.L_1:
        /*000c*/ 	.byte	0x04, 0x11
        /*000e*/ 	.short	(.L_3 - .L_2)
	.align		4
.L_2:
        /*0010*/ 	.word	index@(_Z15bitonicSortGPU_Piii)
        /*0014*/ 	.word	0x00000000


	//----- nvinfo : EIATTR_MIN_STACK_SIZE
	.align		4
.L_3:
        /*0018*/ 	.byte	0x04, 0x12
        /*001a*/ 	.short	(.L_5 - .L_4)
	.align		4
.L_4:
        /*001c*/ 	.word	index@(_Z15bitonicSortGPU_Piii)
        /*0020*/ 	.word	0x00000000
.L_5:


//--------------------- .nv.compat                --------------------------
	.section	.nv.compat,"",@"SHT_CUDA_COMPAT_INFO"
	.align	4
        /*0000*/ 	.byte	0x02, 0x09, 0x00, 0x00, 0x02, 0x02, 0x01, 0x00, 0x02, 0x05, 0x05, 0x00, 0x03, 0x07, 0x01, 0x01
        /*0010*/ 	.byte	0x02, 0x03, 0x00, 0x00, 0x02, 0x06, 0x01, 0x00, 0x04, 0x0b, 0x08, 0x00, 0x09, 0x00, 0x00, 0x00
        /*0020*/ 	.byte	0x00, 0x00, 0x00, 0x00


//--------------------- .nv.info._Z15bitonicSortGPU_Piii --------------------------
	.section	.nv.info._Z15bitonicSortGPU_Piii,"",@"SHT_CUDA_INFO"
	.sectionflags	@""
	.align	4


	//----- nvinfo : EIATTR_CUDA_API_VERSION
	.align		4
        /*0000*/ 	.byte	0x04, 0x37
        /*0002*/ 	.short	(.L_7 - .L_6)
.L_6:
        /*0004*/ 	.word	0x00000082


	//----- nvinfo : EIATTR_KPARAM_INFO
	.align		4
.L_7:
        /*0008*/ 	.byte	0x04, 0x17
        /*000a*/ 	.short	(.L_9 - .L_8)
.L_8:
        /*000c*/ 	.word	0x00000000
        /*0010*/ 	.short	0x0002
        /*0012*/ 	.short	0x000c
        /*0014*/ 	.byte	0x00, 0xf0, 0x11, 0x00


	//----- nvinfo : EIATTR_KPARAM_INFO
	.align		4
.L_9:
        /*0018*/ 	.byte	0x04, 0x17
        /*001a*/ 	.short	(.L_11 - .L_10)
.L_10:
        /*001c*/ 	.word	0x00000000
        /*0020*/ 	.short	0x0001
        /*0022*/ 	.short	0x0008
        /*0024*/ 	.byte	0x00, 0xf0, 0x11, 0x00


	//----- nvinfo : EIATTR_KPARAM_INFO
	.align		4
.L_11:
        /*0028*/ 	.byte	0x04, 0x17
        /*002a*/ 	.short	(.L_13 - .L_12)
.L_12:
        /*002c*/ 	.word	0x00000000
        /*0030*/ 	.short	0x0000
        /*0032*/ 	.short	0x0000
        /*0034*/ 	.byte	0x00, 0xf5, 0x21, 0x00


	//----- nvinfo : EIATTR_SPARSE_MMA_MASK
	.align		4
.L_13:
        /*0038*/ 	.byte	0x03, 0x50
        /*003a*/ 	.short	0x0000


	//----- nvinfo : EIATTR_MAXREG_COUNT
	.align		4
        /*003c*/ 	.byte	0x03, 0x1b
        /*003e*/ 	.short	0x00ff


	//----- nvinfo : EIATTR_MERCURY_ISA_VERSION
	.align		4
        /*0040*/ 	.byte	0x03, 0x5f
        /*0042*/ 	.short	0x0101


	//----- nvinfo : EIATTR_VRC_CTA_INIT_COUNT
	.align		4
        /*0044*/ 	.byte	0x02, 0x4a
	.zero		1
	.zero		1


	//----- nvinfo : EIATTR_EXIT_INSTR_OFFSETS
	.align		4
        /*0048*/ 	.byte	0x04, 0x1c
        /*004a*/ 	.short	(.L_15 - .L_14)


	//   ....[0]....
.L_14:
        /*004c*/ 	.word	0x00000080


	//   ....[1]....
        /*0050*/ 	.word	0x00000130


	//   ....[2]....
        /*0054*/ 	.word	0x00000160


	//   ....[3]....
        /*0058*/ 	.word	0x000001d0


	//   ....[4]....
        /*005c*/ 	.word	0x00000200


	//----- nvinfo : EIATTR_CRS_STACK_SIZE
	.align		4
.L_15:
        /*0060*/ 	.byte	0x04, 0x1e
        /*0062*/ 	.short	(.L_17 - .L_16)
.L_16:
        /*0064*/ 	.word	0x00000000


	//----- nvinfo : EIATTR_CBANK_PARAM_SIZE
	.align		4
.L_17:
        /*0068*/ 	.byte	0x03, 0x19
        /*006a*/ 	.short	0x0010


	//----- nvinfo : EIATTR_PARAM_CBANK
	.align		4
        /*006c*/ 	.byte	0x04, 0x0a
        /*006e*/ 	.short	(.L_19 - .L_18)
	.align		4
.L_18:
        /*0070*/ 	.word	index@(.nv.constant0._Z15bitonicSortGPU_Piii)
        /*0074*/ 	.short	0x0380
        /*0076*/ 	.short	0x0010


	//----- nvinfo : EIATTR_SW_WAR
	.align		4
.L_19:
        /*0078*/ 	.byte	0x04, 0x36
        /*007a*/ 	.short	(.L_21 - .L_20)
.L_20:
        /*007c*/ 	.word	0x00000008
.L_21:


//--------------------- .nv.callgraph             --------------------------
	.section	.nv.callgraph,"",@"SHT_CUDA_CALLGRAPH"
	.align	4
	.sectionentsize	8
	.align		4
        /*0000*/ 	.word	0x00000000
	.align		4
        /*0004*/ 	.word	0xffffffff
	.align		4
        /*0008*/ 	.word	0x00000000
	.align		4
        /*000c*/ 	.word	0xfffffffe
	.align		4
        /*0010*/ 	.word	0x00000000
	.align		4
        /*0014*/ 	.word	0xfffffffd
	.align		4
        /*0018*/ 	.word	0x00000000
	.align		4
        /*001c*/ 	.word	0xfffffffc


//--------------------- .text._Z15bitonicSortGPU_Piii --------------------------
	.section	.text._Z15bitonicSortGPU_Piii,"ax",@progbits
	.align	128
        .global         _Z15bitonicSortGPU_Piii
        .type           _Z15bitonicSortGPU_Piii,@function
        .size           _Z15bitonicSortGPU_Piii,(.L_x_2 - _Z15bitonicSortGPU_Piii)
        .other          _Z15bitonicSortGPU_Piii,@"STO_CUDA_ENTRY STV_DEFAULT"
_Z15bitonicSortGPU_Piii:
.text._Z15bitonicSortGPU_Piii:
[----:B------:R-:W-:Y:S01]  /*0000*/  LDC R1, c[0x0][0x37c] ;  /* 0x0000df00ff017b82 */ /* 0x000fe20000000800 */
[----:B------:R-:W0:Y:S01]  /*0010*/  S2R R7, SR_TID.X ;  /* 0x0000000000077919 */ /* 0x000e220000002100 */
[----:B------:R-:W0:Y:S01]  /*0020*/  LDCU UR4, c[0x0][0x360] ;  /* 0x00006c00ff0477ac */ /* 0x000e220008000800 */
[----:B------:R-:W0:Y:S01]  /*0030*/  S2R R0, SR_CTAID.X ;  /* 0x0000000000007919 */ /* 0x000e220000002500 */
[----:B------:R-:W1:Y:S01]  /*0040*/  LDCU UR5, c[0x0][0x388] ;  /* 0x00007100ff0577ac */ /* 0x000e620008000800 */
[----:B0-----:R-:W-:-:S05]  /*0050*/  IMAD R7, R0, UR4, R7 ;  /* 0x0000000400077c24 */ /* 0x001fca000f8e0207 */
[----:B-1----:R-:W-:-:S04]  /*0060*/  LOP3.LUT R9, R7, UR5, RZ, 0x3c, !PT ;  /* 0x0000000507097c12 */ /* 0x002fc8000f8e3cff */
[----:B------:R-:W-:-:S13]  /*0070*/  ISETP.GT.U32.AND P0, PT, R9, R7, PT ;  /* 0x000000070900720c */ /* 0x000fda0003f04070 */
[----:B------:R-:W-:Y:S05]  /*0080*/  @!P0 EXIT ;  /* 0x000000000000894d */ /* 0x000fea0003800000 */
[----:B------:R-:W0:Y:S02]  /*0090*/  LDCU UR4, c[0x0][0x38c] ;  /* 0x00007180ff0477ac */ /* 0x000e240008000800 */
[----:B0-----:R-:W-:Y:S01]  /*00a0*/  LOP3.LUT P0, RZ, R7, UR4, RZ, 0xc0, !PT ;  /* 0x0000000407ff7c12 */ /* 0x001fe2000f80c0ff */
[----:B------:R-:W0:-:S12]  /*00b0*/  LDCU.64 UR4, c[0x0][0x358] ;  /* 0x00006b00ff0477ac */ /* 0x000e180008000a00 */
[----:B------:R-:W-:Y:S05]  /*00c0*/  @P0 BRA `(.L_x_0) ;  /* 0x0000000000280947 */ /* 0x000fea0003800000 */
[----:B------:R-:W1:Y:S02]  /*00d0*/  LDC.64 R4, c[0x0][0x380] ;  /* 0x0000e000ff047b82 */ /* 0x000e640000000a00 */
[----:B-1----:R-:W-:-:S04]  /*00e0*/  IMAD.WIDE.U32 R2, R7, 0x4, R4 ;  /* 0x0000000407027825 */ /* 0x002fc800078e0004 */
[----:B------:R-:W-:Y:S01]  /*00f0*/  IMAD.WIDE.U32 R4, R9, 0x4, R4 ;  /* 0x0000000409047825 */ /* 0x000fe200078e0004 */
[----:B0-----:R-:W2:Y:S04]  /*0100*/  LDG.E R7, desc[UR4][R2.64] ;  /* 0x0000000402077981 */ /* 0x001ea8000c1e1900 */
[----:B------:R-:W2:Y:S02]  /*0110*/  LDG.E R0, desc[UR4][R4.64] ;  /* 0x0000000404007981 */ /* 0x000ea4000c1e1900 */
[----:B--2---:R-:W-:-:S13]  /*0120*/  ISETP.GT.AND P0, PT, R7, R0, PT ;  /* 0x000000000700720c */ /* 0x004fda0003f04270 */
[----:B------:R-:W-:Y:S05]  /*0130*/  @!P0 EXIT ;  /* 0x000000000000894d */ /* 0x000fea0003800000 */
[----:B------:R-:W-:Y:S04]  /*0140*/  STG.E desc[UR4][R2.64], R0 ;  /* 0x0000000002007986 */ /* 0x000fe8000c101904 */
[----:B------:R-:W-:Y:S01]  /*0150*/  STG.E desc[UR4][R4.64], R7 ;  /* 0x0000000704007986 */ /* 0x000fe2000c101904 */
[----:B------:R-:W-:Y:S05]  /*0160*/  EXIT ;  /* 0x000000000000794d */ /* 0x000fea0003800000 */
.L_x_0:
[----:B------:R-:W1:Y:S02]  /*0170*/  LDC.64 R2, c[0x0][0x380] ;  /* 0x0000e000ff027b82 */ /* 0x000e640000000a00 */
[----:B-1----:R-:W-:-:S04]  /*0180*/  IMAD.WIDE.U32 R4, R7, 0x4, R2 ;  /* 0x0000000407047825 */ /* 0x002fc800078e0002 */
[----:B------:R-:W-:Y:S01]  /*0190*/  IMAD.WIDE.U32 R2, R9, 0x4, R2 ;  /* 0x0000000409027825 */ /* 0x000fe200078e0002 */
[----:B0-----:R-:W2:Y:S04]  /*01a0*/  LDG.E R7, desc[UR4][R4.64] ;  /* 0x0000000404077981 */ /* 0x001ea8000c1e1900 */
[----:B------:R-:W2:Y:S02]  /*01b0*/  LDG.E R0, desc[UR4][R2.64] ;  /* 0x0000000402007981 */ /* 0x000ea4000c1e1900 */
[----:B--2---:R-:W-:-:S13]  /*01c0*/  ISETP.GE.AND P0, PT, R7, R0, PT ;  /* 0x000000000700720c */ /* 0x004fda0003f06270 */
[----:B------:R-:W-:Y:S05]  /*01d0*/  @P0 EXIT ;  /* 0x000000000000094d */ /* 0x000fea0003800000 */
[----:B------:R-:W-:Y:S04]  /*01e0*/  STG.E desc[UR4][R4.64], R0 ;  /* 0x0000000004007986 */ /* 0x000fe8000c101904 */
[----:B------:R-:W-:Y:S01]  /*01f0*/  STG.E desc[UR4][R2.64], R7 ;  /* 0x0000000702007986 */ /* 0x000fe2000c101904 */
[----:B------:R-:W-:Y:S05]  /*0200*/  EXIT ;  /* 0x000000000000794d */ /* 0x000fea0003800000 */
.L_x_1:
[----:B------:R-:W-:-:S00]  /*0210*/  BRA `(.L_x_1) ;  /* 0xfffffffc00fc7947 */ /* 0x000fc0000383ffff */
[----:B------:R-:W-:-:S00]  /*0220*/  NOP ;  /* 0x0000000000007918 */ /* 0x000fc00000000000 */
        /* <DEDUP_REMOVED lines=13> */
.L_x_2:


//--------------------- .nv.shared.reserved.0     --------------------------
	.section	.nv.shared.reserved.0,"aw",@nobits
	.weak		__nv_reservedSMEM_offset_0_alias
	.size		__nv_reservedSMEM_offset_0_alias, 0, 64
	.other		__nv_reservedSMEM_offset_0_alias,@"STO_CUDA_RESERVED_SHARED STV_DEFAULT"
__nv_reservedSMEM_offset_0_alias:
	.zero		0
	.zero		64


//--------------------- .nv.constant0._Z15bitonicSortGPU_Piii --------------------------
	.section	.nv.constant0._Z15bitonicSortGPU_Piii,"a",@progbits
	.sectionflags	@""
	.align	4
.nv.constant0._Z15bitonicSortGPU_Piii:
	.zero		912


//--------------------- SYMBOLS --------------------------

	.type		.nv.reservedSmem.offset0,@object
	.size		.nv.reservedSmem.offset0,0x4
